	.headerflags	@"EF_CUDA_TEXMODE_UNIFIED EF_CUDA_64BIT_ADDRESS EF_CUDA_ACCELERATORS EF_CUDA_SM90 EF_CUDA_VIRTUAL_SM(EF_CUDA_SM90)"
	.elftype	@"ET_EXEC"


//--------------------- .nv.info                  --------------------------
	.section	.nv.info,"",@"SHT_CUDA_INFO"
	.align	4


	//----- nvinfo : EIATTR_REGCOUNT
	.align		4
        /*0000*/ 	.byte	0x04, 0x2f
        /*0002*/ 	.short	(.L_1 - .L_0)
	.align		4
.L_0:
        /*0004*/ 	.word	index@(triton_poi_fused_convolution_relu_12)
        /*0008*/ 	.word	0x00000012


	//----- nvinfo : EIATTR_MIN_STACK_SIZE
	.align		4
.L_1:
        /*000c*/ 	.byte	0x04, 0x12
        /*000e*/ 	.short	(.L_3 - .L_2)
	.align		4
.L_2:
        /*0010*/ 	.word	index@(triton_poi_fused_convolution_relu_12)
        /*0014*/ 	.word	0x00000000


	//----- nvinfo : EIATTR_FRAME_SIZE
	.align		4
.L_3:
        /*0018*/ 	.byte	0x04, 0x11
        /*001a*/ 	.short	(.L_5 - .L_4)
	.align		4
.L_4:
        /*001c*/ 	.word	index@(triton_poi_fused_convolution_relu_12)
        /*0020*/ 	.word	0x00000000


	//----- nvinfo : EIATTR_MIN_STACK_SIZE
	.align		4
.L_5:
        /*0024*/ 	.byte	0x04, 0x12
        /*0026*/ 	.short	(.L_7 - .L_6)
	.align		4
.L_6:
        /*0028*/ 	.word	index@(triton_poi_fused_convolution_relu_12)
        /*002c*/ 	.word	0x00000000
.L_7:


//--------------------- .nv.info.triton_poi_fused_convolution_relu_12 --------------------------
	.section	.nv.info.triton_poi_fused_convolution_relu_12,"",@"SHT_CUDA_INFO"
	.sectionflags	@""
	.align	4


	//----- nvinfo : EIATTR_CUDA_API_VERSION
	.align		4
        /*0000*/ 	.byte	0x04, 0x37
        /*0002*/ 	.short	(.L_9 - .L_8)
.L_8:
        /*0004*/ 	.word	0x0000007c


	//----- nvinfo : EIATTR_KPARAM_INFO
	.align		4
.L_9:
        /*0008*/ 	.byte	0x04, 0x17
        /*000a*/ 	.short	(.L_11 - .L_10)
.L_10:
        /*000c*/ 	.word	0x00000000
        /*0010*/ 	.short	0x0002
        /*0012*/ 	.short	0x0010
        /*0014*/ 	.byte	0x00, 0xf0, 0x11, 0x00


	//----- nvinfo : EIATTR_KPARAM_INFO
	.align		4
.L_11:
        /*0018*/ 	.byte	0x04, 0x17
        /*001a*/ 	.short	(.L_13 - .L_12)
.L_12:
        /*001c*/ 	.word	0x00000000
        /*0020*/ 	.short	0x0001
        /*0022*/ 	.short	0x0008
        /*0024*/ 	.byte	0x00, 0xf4, 0x21, 0x00


	//----- nvinfo : EIATTR_KPARAM_INFO
	.align		4
.L_13:
        /*0028*/ 	.byte	0x04, 0x17
        /*002a*/ 	.short	(.L_15 - .L_14)
.L_14:
        /*002c*/ 	.word	0x00000000
        /*0030*/ 	.short	0x0000
        /*0032*/ 	.short	0x0000
        /*0034*/ 	.byte	0x00, 0xf4, 0x21, 0x00


	//----- nvinfo : EIATTR_SPARSE_MMA_MASK
	.align		4
.L_15:
        /*0038*/ 	.byte	0x03, 0x50
        /*003a*/ 	.short	0x0000


	//----- nvinfo : EIATTR_MAXREG_COUNT
	.align		4
        /*003c*/ 	.byte	0x03, 0x1b
        /*003e*/ 	.short	0x00ff


	//----- nvinfo : EIATTR_EXIT_INSTR_OFFSETS
	.align		4
        /*0040*/ 	.byte	0x04, 0x1c
        /*0042*/ 	.short	(.L_17 - .L_16)


	//   ....[0]....
.L_16:
        /*0044*/ 	.word	0x000002d0


	//----- nvinfo : EIATTR_REQNTID
	.align		4
.L_17:
        /*0048*/ 	.byte	0x04, 0x10
        /*004a*/ 	.short	(.L_19 - .L_18)
.L_18:
        /*004c*/ 	.word	0x00000080
        /*0050*/ 	.word	0x00000001
        /*0054*/ 	.word	0x00000001


	//----- nvinfo : EIATTR_CBANK_PARAM_SIZE
	.align		4
.L_19:
        /*0058*/ 	.byte	0x03, 0x19
        /*005a*/ 	.short	0x0014


	//----- nvinfo : EIATTR_PARAM_CBANK
	.align		4
        /*005c*/ 	.byte	0x04, 0x0a
        /*005e*/ 	.short	(.L_21 - .L_20)
	.align		4
.L_20:
        /*0060*/ 	.word	index@(.nv.constant0.triton_poi_fused_convolution_relu_12)
        /*0064*/ 	.short	0x0210
        /*0066*/ 	.short	0x0014


	//----- nvinfo : EIATTR_SW_WAR
	.align		4
.L_21:
        /*0068*/ 	.byte	0x04, 0x36
        /*006a*/ 	.short	(.L_23 - .L_22)
.L_22:
        /*006c*/ 	.word	0x00000008
.L_23:


//--------------------- .nv.callgraph             --------------------------
	.section	.nv.callgraph,"",@"SHT_CUDA_CALLGRAPH"
	.align	4
	.sectionentsize	8
	.align		4
        /*0000*/ 	.word	0x00000000
	.align		4
        /*0004*/ 	.word	0xffffffff
	.align		4
        /*0008*/ 	.word	0x00000000
	.align		4
        /*000c*/ 	.word	0xfffffffe
	.align		4
        /*0010*/ 	.word	0x00000000
	.align		4
        /*0014*/ 	.word	0xfffffffd
	.align		4
        /*0018*/ 	.word	0x00000000
	.align		4
        /*001c*/ 	.word	0xfffffffc


//--------------------- .text.triton_poi_fused_convolution_relu_12 --------------------------
	.section	.text.triton_poi_fused_convolution_relu_12,"ax",@progbits
	.align	128
        .global         triton_poi_fused_convolution_relu_12
        .type           triton_poi_fused_convolution_relu_12,@function
        .size           triton_poi_fused_convolution_relu_12,(.L_x_1 - triton_poi_fused_convolution_relu_12)
        .other          triton_poi_fused_convolution_relu_12,@"STO_CUDA_ENTRY STV_DEFAULT"
triton_poi_fused_convolution_relu_12:
.text.triton_poi_fused_convolution_relu_12:
[----:B------:R-:W-:Y:S01]  /*0000*/  LDC R1, c[0x0][0x28] ;  /* 0x00000a00ff017b82 */ /* 0x000fe20000000800 */
[----:B------:R-:W1:Y:S07]  /*0010*/  S2R R0, SR_TID.X ;  /* 0x0000000000007919 */ /* 0x000e6e0000002100 */
[----:B------:R-:W2:Y:S01]  /*0020*/  LDC.64 R4, c[0x0][0x218] ;  /* 0x00008600ff047b82 */ /* 0x000ea20000000a00 */
[----:B------:R-:W-:Y:S01]  /*0030*/  ULDC.64 UR4, c[0x0][0x208] ;  /* 0x0000820000047ab9 */ /* 0x000fe20000000a00 */
[----:B------:R-:W3:Y:S06]  /*0040*/  S2R R7, SR_CTAID.X ;  /* 0x0000000000077919 */ /* 0x000eec0000002500 */
[----:B------:R-:W4:Y:S01]  /*0050*/  LDC.64 R2, c[0x0][0x210] ;  /* 0x00008400ff027b82 */ /* 0x000f220000000a00 */
[----:B-1----:R-:W-:Y:S01]  /*0060*/  IMAD.SHL.U32 R0, R0, 0x4, RZ ;  /* 0x0000000400007824 */ /* 0x002fe200078e00ff */
[----:B---3--:R-:W-:-:S04]  /*0070*/  SHF.R.S32.HI R6, RZ, 0x15, R7 ;  /* 0x00000015ff067819 */ /* 0x008fc80000011407 */
[----:B------:R-:W-:-:S05]  /*0080*/  LOP3.LUT R0, R0, 0x1fc, RZ, 0xc0, !PT ;  /* 0x000001fc00007812 */ /* 0x000fca00078ec0ff */
[----:B------:R-:W-:Y:S01]  /*0090*/  IMAD R7, R7, 0x400, R0 ;  /* 0x0000040007077824 */ /* 0x000fe200078e0200 */
[----:B------:R-:W-:-:S03]  /*00a0*/  SGXT R0, R6, 0x1 ;  /* 0x000000010600781a */ /* 0x000fc60000000200 */
[----:B----4-:R-:W-:Y:S01]  /*00b0*/  IMAD.WIDE R2, R7, 0x4, R2 ;  /* 0x0000000407027825 */ /* 0x010fe200078e0202 */
[----:B------:R-:W-:-:S04]  /*00c0*/  LEA.HI R0, R0, R7, RZ, 0x8 ;  /* 0x0000000700007211 */ /* 0x000fc800078f40ff */
[----:B------:R-:W-:Y:S01]  /*00d0*/  LOP3.LUT R0, R0, 0xffffff00, RZ, 0xc0, !PT ;  /* 0xffffff0000007812 */ /* 0x000fe200078ec0ff */
[----:B------:R-:W3:Y:S04]  /*00e0*/  LDG.E.128 R12, desc[UR4][R2.64+0x800] ;  /* 0x00080004020c7981 */ /* 0x000ee8000c1e1d00 */
[----:B------:R-:W-:-:S04]  /*00f0*/  IMAD.IADD R9, R7, 0x1, -R0 ;  /* 0x0000000107097824 */ /* 0x000fc800078e0a00 */
[----:B--2---:R-:W-:Y:S02]  /*0100*/  IMAD.WIDE R4, R9, 0x4, R4 ;  /* 0x0000000409047825 */ /* 0x004fe400078e0204 */
[----:B------:R-:W2:Y:S04]  /*0110*/  LDG.E.128 R8, desc[UR4][R2.64] ;  /* 0x0000000402087981 */ /* 0x000ea8000c1e1d00 */
[----:B------:R-:W3:Y:S02]  /*0120*/  LDG.E.EL.128 R4, desc[UR4][R4.64] ;  /* 0x0000000404047981 */ /* 0x000ee4000c2e1d00 */
[CC--:B---3--:R-:W-:Y:S01]  /*0130*/  FSETP.GEU.AND P6, PT, R12.reuse, -R4.reuse, PT ;  /* 0x800000040c00720b */ /* 0x0c8fe20003fce000 */
[--C-:B------:R-:W-:Y:S01]  /*0140*/  FADD R12, R12, R4.reuse ;  /* 0x000000040c0c7221 */ /* 0x100fe20000000000 */
[C---:B--2---:R-:W-:Y:S01]  /*0150*/  FSETP.GEU.AND P2, PT, R8.reuse, -R4, PT ;  /* 0x800000040800720b */ /* 0x044fe20003f4e000 */
[----:B------:R-:W-:Y:S01]  /*0160*/  FADD R8, R8, R4 ;  /* 0x0000000408087221 */ /* 0x000fe20000000000 */
[----:B------:R-:W-:-:S02]  /*0170*/  FSETP.GEU.AND P5, PT, R13, -R5, PT ;  /* 0x800000050d00720b */ /* 0x000fc40003fae000 */
[----:B------:R-:W-:Y:S01]  /*0180*/  SEL R4, R12, RZ, P6 ;  /* 0x000000ff0c047207 */ /* 0x000fe20003000000 */
[----:B------:R-:W-:Y:S01]  /*0190*/  FADD R13, R13, R5 ;  /* 0x000000050d0d7221 */ /* 0x000fe20000000000 */
[CC--:B------:R-:W-:Y:S01]  /*01a0*/  FSETP.GEU.AND P4, PT, R14.reuse, -R6.reuse, PT ;  /* 0x800000060e00720b */ /* 0x0c0fe20003f8e000 */
[--C-:B------:R-:W-:Y:S01]  /*01b0*/  FADD R14, R14, R6.reuse ;  /* 0x000000060e0e7221 */ /* 0x100fe20000000000 */
[C---:B------:R-:W-:Y:S01]  /*01c0*/  FSETP.GEU.AND P3, PT, R15.reuse, -R7, PT ;  /* 0x800000070f00720b */ /* 0x040fe20003f6e000 */
[----:B------:R-:W-:Y:S01]  /*01d0*/  FADD R15, R15, R7 ;  /* 0x000000070f0f7221 */ /* 0x000fe20000000000 */
[C---:B------:R-:W-:Y:S01]  /*01e0*/  FSETP.GEU.AND P1, PT, R9.reuse, -R5, PT ;  /* 0x800000050900720b */ /* 0x040fe20003f2e000 */
[----:B------:R-:W-:Y:S01]  /*01f0*/  FADD R9, R9, R5 ;  /* 0x0000000509097221 */ /* 0x000fe20000000000 */
[C---:B------:R-:W-:Y:S01]  /*0200*/  FSETP.GEU.AND P0, PT, R10.reuse, -R6, PT ;  /* 0x800000060a00720b */ /* 0x040fe20003f0e000 */
[----:B------:R-:W-:Y:S01]  /*0210*/  FADD R10, R10, R6 ;  /* 0x000000060a0a7221 */ /* 0x000fe20000000000 */
[C---:B------:R-:W-:Y:S01]  /*0220*/  FSETP.GEU.AND P6, PT, R11.reuse, -R7, PT ;  /* 0x800000070b00720b */ /* 0x040fe20003fce000 */
[----:B------:R-:W-:Y:S01]  /*0230*/  FADD R11, R11, R7 ;  /* 0x000000070b0b7221 */ /* 0x000fe20000000000 */
[----:B------:R-:W-:-:S02]  /*0240*/  SEL R5, R13, RZ, P5 ;  /* 0x000000ff0d057207 */ /* 0x000fc40002800000 */
[----:B------:R-:W-:Y:S02]  /*0250*/  SEL R6, R14, RZ, P4 ;  /* 0x000000ff0e067207 */ /* 0x000fe40002000000 */
[----:B------:R-:W-:Y:S02]  /*0260*/  SEL R7, R15, RZ, P3 ;  /* 0x000000ff0f077207 */ /* 0x000fe40001800000 */
[----:B------:R-:W-:Y:S02]  /*0270*/  SEL R8, R8, RZ, P2 ;  /* 0x000000ff08087207 */ /* 0x000fe40001000000 */
[----:B------:R-:W-:Y:S02]  /*0280*/  SEL R9, R9, RZ, P1 ;  /* 0x000000ff09097207 */ /* 0x000fe40000800000 */
[----:B------:R-:W-:Y:S02]  /*0290*/  SEL R10, R10, RZ, P0 ;  /* 0x000000ff0a0a7207 */ /* 0x000fe40000000000 */
[----:B------:R-:W-:Y:S01]  /*02a0*/  SEL R11, R11, RZ, P6 ;  /* 0x000000ff0b0b7207 */ /* 0x000fe20003000000 */
[----:B------:R-:W-:Y:S04]  /*02b0*/  STG.E.128 desc[UR4][R2.64+0x800], R4 ;  /* 0x0008000402007986 */ /* 0x000fe8000c101d04 */
[----:B------:R-:W-:Y:S01]  /*02c0*/  STG.E.128 desc[UR4][R2.64], R8 ;  /* 0x0000000802007986 */ /* 0x000fe2000c101d04 */
[----:B------:R-:W-:Y:S05]  /*02d0*/  EXIT ;  /* 0x000000000000794d */ /* 0x000fea0003800000 */
.L_x_0:
[----:B------:R-:W-:-:S00]  /*02e0*/  BRA `(.L_x_0) ;  /* 0xfffffffc00fc7947 */ /* 0x000fc0000383ffff */
[----:B------:R-:W-:-:S00]  /*02f0*/  NOP ;  /* 0x0000000000007918 */ /* 0x000fc00000000000 */
        /* <DEDUP_REMOVED lines=8> */
.L_x_1:


//--------------------- .nv.constant0.triton_poi_fused_convolution_relu_12 --------------------------
	.section	.nv.constant0.triton_poi_fused_convolution_relu_12,"a",@progbits
	.sectionflags	@""
	.align	4
.nv.constant0.triton_poi_fused_convolution_relu_12:
	.zero		548
